//
// Generated by NVIDIA NVVM Compiler
//
// Compiler Build ID: CL-36424714
// Cuda compilation tools, release 13.0, V13.0.88
// Based on NVVM 20.0.0
//

.version 9.0
.target sm_100
.address_size 64

	// .globl	_Z3AddPiS_

.visible .entry _Z3AddPiS_(
	.param .u64 .ptr .align 1 _Z3AddPiS__param_0,
	.param .u64 .ptr .align 1 _Z3AddPiS__param_1
)
{
	.reg .b32 	%r<4>;
	.reg .b64 	%rd<5>;

	ld.param.u64 	%rd1, [_Z3AddPiS__param_0];
	ld.param.u64 	%rd2, [_Z3AddPiS__param_1];
	cvta.to.global.u64 	%rd3, %rd1;
	cvta.to.global.u64 	%rd4, %rd2;
	ld.global.u32 	%r1, [%rd4];
	ld.global.u32 	%r2, [%rd3];
	add.s32 	%r3, %r2, %r1;
	st.global.u32 	[%rd3], %r3;
	ret;

}


// ===== COMPILED SASS (sm_100) =====

	.target	sm_100

	.elftype	@"ET_EXEC"


//--------------------- .note.nv.tkinfo           --------------------------
	.section	.note.nv.tkinfo,"",@"SHT_NOTE"
	.sectionflags	@"SHF_NOTE_NV_TKINFO"
	.tkinfo
        /*0018*/ 	.word	0x00000002
        /*0030*/ 	.string	""
        /*0030*/ 	.string	"ptxas"
        /*0030*/ 	.string	"Cuda compilation tools, release 13.0, V13.0.88"
        /*0030*/ 	.string	"Build cuda_13.0.r13.0/compiler.36424714_0"
        /*0030*/ 	.string	"-arch sm_100 -m 64 "



//--------------------- .note.nv.cuinfo           --------------------------
	.section	.note.nv.cuinfo,"",@"SHT_NOTE"
	.sectionflags	@"SHF_NOTE_NV_CUINFO"
        /*0018*/ 	.short	0x0002
        /*001a*/ 	.short	0x0064
        /*001c*/ 	.short	0x0082
	.zero		2


//--------------------- .nv.info                  --------------------------
	.section	.nv.info,"",@"SHT_CUDA_INFO"
	.align	4


	//----- nvinfo : EIATTR_REGCOUNT
	.align		4
        /*0000*/ 	.byte	0x04, 0x2f
        /*0002*/ 	.short	(.L_1 - .L_0)
	.align		4
.L_0:
        /*0004*/ 	.word	index@(_Z3AddPiS_)
        /*0008*/ 	.word	0x0000000a


	//----- nvinfo : EIATTR_FRAME_SIZE
	.align		4
.L_1:
        /*000c*/ 	.byte	0x04, 0x11
        /*000e*/ 	.short	(.L_3 - .L_2)
	.align		4
.L_2:
        /*0010*/ 	.word	index@(_Z3AddPiS_)
        /*0014*/ 	.word	0x00000000


	//----- nvinfo : EIATTR_MIN_STACK_SIZE
	.align		4
.L_3:
        /*0018*/ 	.byte	0x04, 0x12
        /*001a*/ 	.short	(.L_5 - .L_4)
	.align		4
.L_4:
        /*001c*/ 	.word	index@(_Z3AddPiS_)
        /*0020*/ 	.word	0x00000000
.L_5:


//--------------------- .nv.compat                --------------------------
	.section	.nv.compat,"",@"SHT_CUDA_COMPAT_INFO"
	.align	4
        /*0000*/ 	.byte	0x02, 0x09, 0x00, 0x00, 0x02, 0x02, 0x01, 0x00, 0x02, 0x05, 0x05, 0x00, 0x03, 0x07, 0x01, 0x01
        /*0010*/ 	.byte	0x02, 0x03, 0x00, 0x00, 0x02, 0x06, 0x01, 0x00, 0x04, 0x0b, 0x08, 0x00, 0x09, 0x00, 0x00, 0x00
        /*0020*/ 	.byte	0x00, 0x00, 0x00, 0x00


//--------------------- .nv.info._Z3AddPiS_       --------------------------
	.section	.nv.info._Z3AddPiS_,"",@"SHT_CUDA_INFO"
	.sectionflags	@""
	.align	4


	//----- nvinfo : EIATTR_CUDA_API_VERSION
	.align		4
        /*0000*/ 	.byte	0x04, 0x37
        /*0002*/ 	.short	(.L_7 - .L_6)
.L_6:
        /*0004*/ 	.word	0x00000082


	//----- nvinfo : EIATTR_KPARAM_INFO
	.align		4
.L_7:
        /*0008*/ 	.byte	0x04, 0x17
        /*000a*/ 	.short	(.L_9 - .L_8)
.L_8:
        /*000c*/ 	.word	0x00000000
        /*0010*/ 	.short	0x0001
        /*0012*/ 	.short	0x0008
        /*0014*/ 	.byte	0x00, 0xf5, 0x21, 0x00


	//----- nvinfo : EIATTR_KPARAM_INFO
	.align		4
.L_9:
        /*0018*/ 	.byte	0x04, 0x17
        /*001a*/ 	.short	(.L_11 - .L_10)
.L_10:
        /*001c*/ 	.word	0x00000000
        /*0020*/ 	.short	0x0000
        /*0022*/ 	.short	0x0000
        /*0024*/ 	.byte	0x00, 0xf5, 0x21, 0x00


	//----- nvinfo : EIATTR_SPARSE_MMA_MASK
	.align		4
.L_11:
        /*0028*/ 	.byte	0x03, 0x50
        /*002a*/ 	.short	0x0000


	//----- nvinfo : EIATTR_MAXREG_COUNT
	.align		4
        /*002c*/ 	.byte	0x03, 0x1b
        /*002e*/ 	.short	0x00ff


	//----- nvinfo : EIATTR_MERCURY_ISA_VERSION
	.align		4
        /*0030*/ 	.byte	0x03, 0x5f
        /*0032*/ 	.short	0x0101


	//----- nvinfo : EIATTR_VRC_CTA_INIT_COUNT
	.align		4
        /*0034*/ 	.byte	0x02, 0x4a
	.zero		1
	.zero		1


	//----- nvinfo : EIATTR_EXIT_INSTR_OFFSETS
	.align		4
        /*0038*/ 	.byte	0x04, 0x1c
        /*003a*/ 	.short	(.L_13 - .L_12)


	//   ....[0]....
.L_12:
        /*003c*/ 	.word	0x00000080


	//----- nvinfo : EIATTR_CBANK_PARAM_SIZE
	.align		4
.L_13:
        /*0040*/ 	.byte	0x03, 0x19
        /*0042*/ 	.short	0x0010


	//----- nvinfo : EIATTR_PARAM_CBANK
	.align		4
        /*0044*/ 	.byte	0x04, 0x0a
        /*0046*/ 	.short	(.L_15 - .L_14)
	.align		4
.L_14:
        /*0048*/ 	.word	index@(.nv.constant0._Z3AddPiS_)
        /*004c*/ 	.short	0x0380
        /*004e*/ 	.short	0x0010


	//----- nvinfo : EIATTR_SW_WAR
	.align		4
.L_15:
        /*0050*/ 	.byte	0x04, 0x36
        /*0052*/ 	.short	(.L_17 - .L_16)
.L_16:
        /*0054*/ 	.word	0x00000008
.L_17:


//--------------------- .nv.callgraph             --------------------------
	.section	.nv.callgraph,"",@"SHT_CUDA_CALLGRAPH"
	.align	4
	.sectionentsize	8
	.align		4
        /*0000*/ 	.word	0x00000000
	.align		4
        /*0004*/ 	.word	0xffffffff
	.align		4
        /*0008*/ 	.word	0x00000000
	.align		4
        /*000c*/ 	.word	0xfffffffe
	.align		4
        /*0010*/ 	.word	0x00000000
	.align		4
        /*0014*/ 	.word	0xfffffffd
	.align		4
        /*0018*/ 	.word	0x00000000
	.align		4
        /*001c*/ 	.word	0xfffffffc


//--------------------- .text._Z3AddPiS_          --------------------------
	.section	.text._Z3AddPiS_,"ax",@progbits
	.align	128
        .global         _Z3AddPiS_
        .type           _Z3AddPiS_,@function
        .size           _Z3AddPiS_,(.L_x_1 - _Z3AddPiS_)
        .other          _Z3AddPiS_,@"STO_CUDA_ENTRY STV_DEFAULT"
_Z3AddPiS_:
.text._Z3AddPiS_:
[----:B------:R-:W-:Y:S08]  /*0000*/  LDC R1, c[0x0][0x37c] ;  /* 0x0000df00ff017b82 */ /* 0x000ff00000000800 */
[----:B------:R-:W0:Y:S01]  /*0010*/  LDC.64 R2, c[0x0][0x388] ;  /* 0x0000e200ff027b82 */ /* 0x000e220000000a00 */
[----:B------:R-:W0:Y:S07]  /*0020*/  LDCU.64 UR4, c[0x0][0x358] ;  /* 0x00006b00ff0477ac */ /* 0x000e2e0008000a00 */
[----:B------:R-:W1:Y:S01]  /*0030*/  LDC.64 R4, c[0x0][0x380] ;  /* 0x0000e000ff047b82 */ /* 0x000e620000000a00 */
[----:B0-----:R-:W2:Y:S04]  /*0040*/  LDG.E R2, desc[UR4][R2.64] ;  /* 0x0000000402027981 */ /* 0x001ea8000c1e1900 */
[----:B-1----:R-:W2:Y:S02]  /*0050*/  LDG.E R7, desc[UR4][R4.64] ;  /* 0x0000000404077981 */ /* 0x002ea4000c1e1900 */
[----:B--2---:R-:W-:-:S05]  /*0060*/  IADD3 R7, PT, PT, R2, R7, RZ ;  /* 0x0000000702077210 */ /* 0x004fca0007ffe0ff */
[----:B------:R-:W-:Y:S01]  /*0070*/  STG.E desc[UR4][R4.64], R7 ;  /* 0x0000000704007986 */ /* 0x000fe2000c101904 */
[----:B------:R-:W-:Y:S05]  /*0080*/  EXIT ;  /* 0x000000000000794d */ /* 0x000fea0003800000 */
.L_x_0:
[----:B------:R-:W-:-:S00]  /*0090*/  BRA `(.L_x_0) ;  /* 0xfffffffc00fc7947 */ /* 0x000fc0000383ffff */
[----:B------:R-:W-:-:S00]  /*00a0*/  NOP ;  /* 0x0000000000007918 */ /* 0x000fc00000000000 */
        /* <DEDUP_REMOVED lines=13> */
.L_x_1:


//--------------------- .nv.shared.reserved.0     --------------------------
	.section	.nv.shared.reserved.0,"aw",@nobits
	.weak		__nv_reservedSMEM_offset_0_alias
	.size		__nv_reservedSMEM_offset_0_alias, 0, 64
	.other		__nv_reservedSMEM_offset_0_alias,@"STO_CUDA_RESERVED_SHARED STV_DEFAULT"
__nv_reservedSMEM_offset_0_alias:
	.zero		0
	.zero		64


//--------------------- .nv.constant0._Z3AddPiS_  --------------------------
	.section	.nv.constant0._Z3AddPiS_,"a",@progbits
	.sectionflags	@""
	.align	4
.nv.constant0._Z3AddPiS_:
	.zero		912


//--------------------- SYMBOLS --------------------------

	.type		.nv.reservedSmem.offset0,@object
	.size		.nv.reservedSmem.offset0,0x4
